//
// Generated by NVIDIA NVVM Compiler
//
// Compiler Build ID: CL-36424714
// Cuda compilation tools, release 13.0, V13.0.88
// Based on NVVM 20.0.0
//

.version 9.0
.target sm_100
.address_size 64

	// .globl	_Z10runMaxtrixIiEvPT_S1_i
.extern .func  (.param .b32 func_retval0) vprintf
(
	.param .b64 vprintf_param_0,
	.param .b64 vprintf_param_1
)
;
// _ZZ10runMaxtrixIiEvPT_S1_iE4b_mr has been demoted
// _ZZ10runMaxtrixIiEvPT_S1_iE4b_mc has been demoted
.global .align 1 .b8 $str[21] = {40, 37, 100, 44, 32, 37, 100, 41, 44, 32, 116, 118, 97, 108, 61, 45, 62, 37, 100, 10};

.visible .entry _Z10runMaxtrixIiEvPT_S1_i(
	.param .u64 .ptr .align 1 _Z10runMaxtrixIiEvPT_S1_i_param_0,
	.param .u64 .ptr .align 1 _Z10runMaxtrixIiEvPT_S1_i_param_1,
	.param .u32 _Z10runMaxtrixIiEvPT_S1_i_param_2
)
{
	.local .align 8 .b8 	__local_depot0[16];
	.reg .b64 	%SP;
	.reg .b64 	%SPL;
	.reg .pred 	%p<8>;
	.reg .b32 	%r<228>;
	.reg .b64 	%rd<30>;
	// demoted variable
	.shared .align 4 .b8 _ZZ10runMaxtrixIiEvPT_S1_iE4b_mr[64];
	// demoted variable
	.shared .align 4 .b8 _ZZ10runMaxtrixIiEvPT_S1_iE4b_mc[64];
	mov.u64 	%SPL, __local_depot0;
	cvta.local.u64 	%SP, %SPL;
	ld.param.u64 	%rd4, [_Z10runMaxtrixIiEvPT_S1_i_param_0];
	ld.param.u64 	%rd3, [_Z10runMaxtrixIiEvPT_S1_i_param_1];
	ld.param.u32 	%r35, [_Z10runMaxtrixIiEvPT_S1_i_param_2];
	cvta.to.global.u64 	%rd1, %rd4;
	add.u64 	%rd5, %SP, 0;
	add.u64 	%rd2, %SPL, 0;
	mov.u32 	%r1, %ctaid.x;
	mov.u32 	%r2, %ctaid.y;
	mov.u32 	%r3, %tid.x;
	mov.u32 	%r4, %tid.y;
	mov.u32 	%r37, %ntid.x;
	mad.lo.s32 	%r5, %r1, %r37, %r3;
	mov.u32 	%r38, %ntid.y;
	mad.lo.s32 	%r6, %r2, %r38, %r4;
	shr.s32 	%r39, %r35, 31;
	shr.u32 	%r40, %r39, 30;
	add.s32 	%r41, %r35, %r40;
	shr.s32 	%r7, %r41, 2;
	setp.lt.s32 	%p1, %r35, 4;
	mov.b32 	%r227, 0;
	@%p1 bra 	$L__BB0_9;
	shl.b32 	%r44, %r1, 2;
	add.s32 	%r45, %r44, %r3;
	mad.lo.s32 	%r8, %r35, %r45, %r4;
	shl.b32 	%r46, %r3, 4;
	mov.u32 	%r47, _ZZ10runMaxtrixIiEvPT_S1_iE4b_mr;
	add.s32 	%r9, %r47, %r46;
	shl.b32 	%r48, %r4, 2;
	add.s32 	%r10, %r9, %r48;
	shl.b32 	%r49, %r2, 2;
	add.s32 	%r50, %r49, %r3;
	mad.lo.s32 	%r11, %r35, %r50, %r4;
	mov.u32 	%r51, _ZZ10runMaxtrixIiEvPT_S1_iE4b_mc;
	add.s32 	%r52, %r51, %r46;
	add.s32 	%r12, %r52, %r48;
	shl.b32 	%r53, %r4, 4;
	add.s32 	%r13, %r51, %r53;
	add.s32 	%r54, %r7, -1;
	setp.lt.u32 	%p2, %r54, 3;
	mov.b32 	%r225, 0;
	mov.u32 	%r227, %r225;
	@%p2 bra 	$L__BB0_4;
	and.b32  	%r56, %r7, 536870908;
	neg.s32 	%r219, %r56;
	mov.b32 	%r227, 0;
	mov.u64 	%rd10, $str;
	mov.u32 	%r217, %r8;
	mov.u32 	%r218, %r11;
$L__BB0_3:
	.pragma "nounroll";
	and.b32  	%r225, %r7, 536870908;
	mul.wide.s32 	%rd6, %r217, 4;
	add.s64 	%rd7, %rd1, %rd6;
	ld.global.u32 	%r57, [%rd7];
	st.shared.u32 	[%r10], %r57;
	mul.wide.s32 	%rd8, %r218, 4;
	add.s64 	%rd9, %rd1, %rd8;
	ld.global.u32 	%r58, [%rd9];
	st.shared.u32 	[%r12], %r58;
	bar.sync 	0;
	ld.shared.u32 	%r59, [%r9];
	ld.shared.u32 	%r60, [%r13];
	mad.lo.s32 	%r61, %r60, %r59, %r227;
	st.local.v2.u32 	[%rd2], {%r5, %r6};
	st.local.u32 	[%rd2+8], %r61;
	cvta.global.u64 	%rd11, %rd10;
	{ // callseq 0, 0
	.param .b64 param0;
	st.param.b64 	[param0], %rd11;
	.param .b64 param1;
	st.param.b64 	[param1], %rd5;
	.param .b32 retval0;
	call.uni (retval0), 
	vprintf, 
	(
	param0, 
	param1
	);
	ld.param.b32 	%r62, [retval0];
	} // callseq 0
	ld.shared.u32 	%r64, [%r9+4];
	ld.shared.u32 	%r65, [%r13+4];
	mad.lo.s32 	%r66, %r65, %r64, %r61;
	st.local.v2.u32 	[%rd2], {%r5, %r6};
	st.local.u32 	[%rd2+8], %r66;
	{ // callseq 1, 0
	.param .b64 param0;
	st.param.b64 	[param0], %rd11;
	.param .b64 param1;
	st.param.b64 	[param1], %rd5;
	.param .b32 retval0;
	call.uni (retval0), 
	vprintf, 
	(
	param0, 
	param1
	);
	ld.param.b32 	%r67, [retval0];
	} // callseq 1
	ld.shared.u32 	%r69, [%r9+8];
	ld.shared.u32 	%r70, [%r13+8];
	mad.lo.s32 	%r71, %r70, %r69, %r66;
	st.local.v2.u32 	[%rd2], {%r5, %r6};
	st.local.u32 	[%rd2+8], %r71;
	{ // callseq 2, 0
	.param .b64 param0;
	st.param.b64 	[param0], %rd11;
	.param .b64 param1;
	st.param.b64 	[param1], %rd5;
	.param .b32 retval0;
	call.uni (retval0), 
	vprintf, 
	(
	param0, 
	param1
	);
	ld.param.b32 	%r72, [retval0];
	} // callseq 2
	ld.shared.u32 	%r74, [%r9+12];
	ld.shared.u32 	%r75, [%r13+12];
	mad.lo.s32 	%r76, %r75, %r74, %r71;
	st.local.v2.u32 	[%rd2], {%r5, %r6};
	st.local.u32 	[%rd2+8], %r76;
	{ // callseq 3, 0
	.param .b64 param0;
	st.param.b64 	[param0], %rd11;
	.param .b64 param1;
	st.param.b64 	[param1], %rd5;
	.param .b32 retval0;
	call.uni (retval0), 
	vprintf, 
	(
	param0, 
	param1
	);
	ld.param.b32 	%r77, [retval0];
	} // callseq 3
	bar.sync 	0;
	ld.global.u32 	%r79, [%rd7+16];
	st.shared.u32 	[%r10], %r79;
	ld.global.u32 	%r80, [%rd9+16];
	st.shared.u32 	[%r12], %r80;
	bar.sync 	0;
	ld.shared.u32 	%r81, [%r9];
	ld.shared.u32 	%r82, [%r13];
	mad.lo.s32 	%r83, %r82, %r81, %r76;
	st.local.v2.u32 	[%rd2], {%r5, %r6};
	st.local.u32 	[%rd2+8], %r83;
	{ // callseq 4, 0
	.param .b64 param0;
	st.param.b64 	[param0], %rd11;
	.param .b64 param1;
	st.param.b64 	[param1], %rd5;
	.param .b32 retval0;
	call.uni (retval0), 
	vprintf, 
	(
	param0, 
	param1
	);
	ld.param.b32 	%r84, [retval0];
	} // callseq 4
	ld.shared.u32 	%r86, [%r9+4];
	ld.shared.u32 	%r87, [%r13+4];
	mad.lo.s32 	%r88, %r87, %r86, %r83;
	st.local.v2.u32 	[%rd2], {%r5, %r6};
	st.local.u32 	[%rd2+8], %r88;
	{ // callseq 5, 0
	.param .b64 param0;
	st.param.b64 	[param0], %rd11;
	.param .b64 param1;
	st.param.b64 	[param1], %rd5;
	.param .b32 retval0;
	call.uni (retval0), 
	vprintf, 
	(
	param0, 
	param1
	);
	ld.param.b32 	%r89, [retval0];
	} // callseq 5
	ld.shared.u32 	%r91, [%r9+8];
	ld.shared.u32 	%r92, [%r13+8];
	mad.lo.s32 	%r93, %r92, %r91, %r88;
	st.local.v2.u32 	[%rd2], {%r5, %r6};
	st.local.u32 	[%rd2+8], %r93;
	{ // callseq 6, 0
	.param .b64 param0;
	st.param.b64 	[param0], %rd11;
	.param .b64 param1;
	st.param.b64 	[param1], %rd5;
	.param .b32 retval0;
	call.uni (retval0), 
	vprintf, 
	(
	param0, 
	param1
	);
	ld.param.b32 	%r94, [retval0];
	} // callseq 6
	ld.shared.u32 	%r96, [%r9+12];
	ld.shared.u32 	%r97, [%r13+12];
	mad.lo.s32 	%r98, %r97, %r96, %r93;
	st.local.v2.u32 	[%rd2], {%r5, %r6};
	st.local.u32 	[%rd2+8], %r98;
	{ // callseq 7, 0
	.param .b64 param0;
	st.param.b64 	[param0], %rd11;
	.param .b64 param1;
	st.param.b64 	[param1], %rd5;
	.param .b32 retval0;
	call.uni (retval0), 
	vprintf, 
	(
	param0, 
	param1
	);
	ld.param.b32 	%r99, [retval0];
	} // callseq 7
	bar.sync 	0;
	ld.global.u32 	%r101, [%rd7+32];
	st.shared.u32 	[%r10], %r101;
	ld.global.u32 	%r102, [%rd9+32];
	st.shared.u32 	[%r12], %r102;
	bar.sync 	0;
	ld.shared.u32 	%r103, [%r9];
	ld.shared.u32 	%r104, [%r13];
	mad.lo.s32 	%r105, %r104, %r103, %r98;
	st.local.v2.u32 	[%rd2], {%r5, %r6};
	st.local.u32 	[%rd2+8], %r105;
	{ // callseq 8, 0
	.param .b64 param0;
	st.param.b64 	[param0], %rd11;
	.param .b64 param1;
	st.param.b64 	[param1], %rd5;
	.param .b32 retval0;
	call.uni (retval0), 
	vprintf, 
	(
	param0, 
	param1
	);
	ld.param.b32 	%r106, [retval0];
	} // callseq 8
	ld.shared.u32 	%r108, [%r9+4];
	ld.shared.u32 	%r109, [%r13+4];
	mad.lo.s32 	%r110, %r109, %r108, %r105;
	st.local.v2.u32 	[%rd2], {%r5, %r6};
	st.local.u32 	[%rd2+8], %r110;
	{ // callseq 9, 0
	.param .b64 param0;
	st.param.b64 	[param0], %rd11;
	.param .b64 param1;
	st.param.b64 	[param1], %rd5;
	.param .b32 retval0;
	call.uni (retval0), 
	vprintf, 
	(
	param0, 
	param1
	);
	ld.param.b32 	%r111, [retval0];
	} // callseq 9
	ld.shared.u32 	%r113, [%r9+8];
	ld.shared.u32 	%r114, [%r13+8];
	mad.lo.s32 	%r115, %r114, %r113, %r110;
	st.local.v2.u32 	[%rd2], {%r5, %r6};
	st.local.u32 	[%rd2+8], %r115;
	{ // callseq 10, 0
	.param .b64 param0;
	st.param.b64 	[param0], %rd11;
	.param .b64 param1;
	st.param.b64 	[param1], %rd5;
	.param .b32 retval0;
	call.uni (retval0), 
	vprintf, 
	(
	param0, 
	param1
	);
	ld.param.b32 	%r116, [retval0];
	} // callseq 10
	ld.shared.u32 	%r118, [%r9+12];
	ld.shared.u32 	%r119, [%r13+12];
	mad.lo.s32 	%r120, %r119, %r118, %r115;
	st.local.v2.u32 	[%rd2], {%r5, %r6};
	st.local.u32 	[%rd2+8], %r120;
	{ // callseq 11, 0
	.param .b64 param0;
	st.param.b64 	[param0], %rd11;
	.param .b64 param1;
	st.param.b64 	[param1], %rd5;
	.param .b32 retval0;
	call.uni (retval0), 
	vprintf, 
	(
	param0, 
	param1
	);
	ld.param.b32 	%r121, [retval0];
	} // callseq 11
	bar.sync 	0;
	ld.global.u32 	%r123, [%rd7+48];
	st.shared.u32 	[%r10], %r123;
	ld.global.u32 	%r124, [%rd9+48];
	st.shared.u32 	[%r12], %r124;
	bar.sync 	0;
	ld.shared.u32 	%r125, [%r9];
	ld.shared.u32 	%r126, [%r13];
	mad.lo.s32 	%r127, %r126, %r125, %r120;
	st.local.v2.u32 	[%rd2], {%r5, %r6};
	st.local.u32 	[%rd2+8], %r127;
	{ // callseq 12, 0
	.param .b64 param0;
	st.param.b64 	[param0], %rd11;
	.param .b64 param1;
	st.param.b64 	[param1], %rd5;
	.param .b32 retval0;
	call.uni (retval0), 
	vprintf, 
	(
	param0, 
	param1
	);
	ld.param.b32 	%r128, [retval0];
	} // callseq 12
	ld.shared.u32 	%r130, [%r9+4];
	ld.shared.u32 	%r131, [%r13+4];
	mad.lo.s32 	%r132, %r131, %r130, %r127;
	st.local.v2.u32 	[%rd2], {%r5, %r6};
	st.local.u32 	[%rd2+8], %r132;
	{ // callseq 13, 0
	.param .b64 param0;
	st.param.b64 	[param0], %rd11;
	.param .b64 param1;
	st.param.b64 	[param1], %rd5;
	.param .b32 retval0;
	call.uni (retval0), 
	vprintf, 
	(
	param0, 
	param1
	);
	ld.param.b32 	%r133, [retval0];
	} // callseq 13
	ld.shared.u32 	%r135, [%r9+8];
	ld.shared.u32 	%r136, [%r13+8];
	mad.lo.s32 	%r137, %r136, %r135, %r132;
	st.local.v2.u32 	[%rd2], {%r5, %r6};
	st.local.u32 	[%rd2+8], %r137;
	{ // callseq 14, 0
	.param .b64 param0;
	st.param.b64 	[param0], %rd11;
	.param .b64 param1;
	st.param.b64 	[param1], %rd5;
	.param .b32 retval0;
	call.uni (retval0), 
	vprintf, 
	(
	param0, 
	param1
	);
	ld.param.b32 	%r138, [retval0];
	} // callseq 14
	ld.shared.u32 	%r140, [%r9+12];
	ld.shared.u32 	%r141, [%r13+12];
	mad.lo.s32 	%r227, %r141, %r140, %r137;
	st.local.v2.u32 	[%rd2], {%r5, %r6};
	st.local.u32 	[%rd2+8], %r227;
	{ // callseq 15, 0
	.param .b64 param0;
	st.param.b64 	[param0], %rd11;
	.param .b64 param1;
	st.param.b64 	[param1], %rd5;
	.param .b32 retval0;
	call.uni (retval0), 
	vprintf, 
	(
	param0, 
	param1
	);
	ld.param.b32 	%r142, [retval0];
	} // callseq 15
	bar.sync 	0;
	add.s32 	%r219, %r219, 4;
	add.s32 	%r218, %r218, 16;
	add.s32 	%r217, %r217, 16;
	setp.ne.s32 	%p3, %r219, 0;
	@%p3 bra 	$L__BB0_3;
$L__BB0_4:
	and.b32  	%r27, %r7, 3;
	setp.eq.s32 	%p4, %r27, 0;
	@%p4 bra 	$L__BB0_9;
	setp.eq.s32 	%p5, %r27, 1;
	@%p5 bra 	$L__BB0_7;
	shl.b32 	%r145, %r225, 2;
	add.s32 	%r146, %r8, %r145;
	mul.wide.s32 	%rd13, %r146, 4;
	add.s64 	%rd14, %rd1, %rd13;
	ld.global.u32 	%r147, [%rd14];
	st.shared.u32 	[%r10], %r147;
	add.s32 	%r148, %r11, %r145;
	mul.wide.s32 	%rd15, %r148, 4;
	add.s64 	%rd16, %rd1, %rd15;
	ld.global.u32 	%r149, [%rd16];
	st.shared.u32 	[%r12], %r149;
	bar.sync 	0;
	ld.shared.u32 	%r150, [%r9];
	ld.shared.u32 	%r151, [%r13];
	mad.lo.s32 	%r152, %r151, %r150, %r227;
	st.local.v2.u32 	[%rd2], {%r5, %r6};
	st.local.u32 	[%rd2+8], %r152;
	mov.u64 	%rd17, $str;
	cvta.global.u64 	%rd18, %rd17;
	add.u64 	%rd19, %SP, 0;
	{ // callseq 16, 0
	.param .b64 param0;
	st.param.b64 	[param0], %rd18;
	.param .b64 param1;
	st.param.b64 	[param1], %rd19;
	.param .b32 retval0;
	call.uni (retval0), 
	vprintf, 
	(
	param0, 
	param1
	);
	ld.param.b32 	%r153, [retval0];
	} // callseq 16
	ld.shared.u32 	%r155, [%r9+4];
	ld.shared.u32 	%r156, [%r13+4];
	mad.lo.s32 	%r157, %r156, %r155, %r152;
	st.local.v2.u32 	[%rd2], {%r5, %r6};
	st.local.u32 	[%rd2+8], %r157;
	{ // callseq 17, 0
	.param .b64 param0;
	st.param.b64 	[param0], %rd18;
	.param .b64 param1;
	st.param.b64 	[param1], %rd19;
	.param .b32 retval0;
	call.uni (retval0), 
	vprintf, 
	(
	param0, 
	param1
	);
	ld.param.b32 	%r158, [retval0];
	} // callseq 17
	ld.shared.u32 	%r160, [%r9+8];
	ld.shared.u32 	%r161, [%r13+8];
	mad.lo.s32 	%r162, %r161, %r160, %r157;
	st.local.v2.u32 	[%rd2], {%r5, %r6};
	st.local.u32 	[%rd2+8], %r162;
	{ // callseq 18, 0
	.param .b64 param0;
	st.param.b64 	[param0], %rd18;
	.param .b64 param1;
	st.param.b64 	[param1], %rd19;
	.param .b32 retval0;
	call.uni (retval0), 
	vprintf, 
	(
	param0, 
	param1
	);
	ld.param.b32 	%r163, [retval0];
	} // callseq 18
	ld.shared.u32 	%r165, [%r9+12];
	ld.shared.u32 	%r166, [%r13+12];
	mad.lo.s32 	%r167, %r166, %r165, %r162;
	st.local.v2.u32 	[%rd2], {%r5, %r6};
	st.local.u32 	[%rd2+8], %r167;
	{ // callseq 19, 0
	.param .b64 param0;
	st.param.b64 	[param0], %rd18;
	.param .b64 param1;
	st.param.b64 	[param1], %rd19;
	.param .b32 retval0;
	call.uni (retval0), 
	vprintf, 
	(
	param0, 
	param1
	);
	ld.param.b32 	%r168, [retval0];
	} // callseq 19
	bar.sync 	0;
	ld.global.u32 	%r170, [%rd14+16];
	st.shared.u32 	[%r10], %r170;
	ld.global.u32 	%r171, [%rd16+16];
	st.shared.u32 	[%r12], %r171;
	bar.sync 	0;
	ld.shared.u32 	%r172, [%r9];
	ld.shared.u32 	%r173, [%r13];
	mad.lo.s32 	%r174, %r173, %r172, %r167;
	st.local.v2.u32 	[%rd2], {%r5, %r6};
	st.local.u32 	[%rd2+8], %r174;
	{ // callseq 20, 0
	.param .b64 param0;
	st.param.b64 	[param0], %rd18;
	.param .b64 param1;
	st.param.b64 	[param1], %rd19;
	.param .b32 retval0;
	call.uni (retval0), 
	vprintf, 
	(
	param0, 
	param1
	);
	ld.param.b32 	%r175, [retval0];
	} // callseq 20
	ld.shared.u32 	%r177, [%r9+4];
	ld.shared.u32 	%r178, [%r13+4];
	mad.lo.s32 	%r179, %r178, %r177, %r174;
	st.local.v2.u32 	[%rd2], {%r5, %r6};
	st.local.u32 	[%rd2+8], %r179;
	{ // callseq 21, 0
	.param .b64 param0;
	st.param.b64 	[param0], %rd18;
	.param .b64 param1;
	st.param.b64 	[param1], %rd19;
	.param .b32 retval0;
	call.uni (retval0), 
	vprintf, 
	(
	param0, 
	param1
	);
	ld.param.b32 	%r180, [retval0];
	} // callseq 21
	ld.shared.u32 	%r182, [%r9+8];
	ld.shared.u32 	%r183, [%r13+8];
	mad.lo.s32 	%r184, %r183, %r182, %r179;
	st.local.v2.u32 	[%rd2], {%r5, %r6};
	st.local.u32 	[%rd2+8], %r184;
	{ // callseq 22, 0
	.param .b64 param0;
	st.param.b64 	[param0], %rd18;
	.param .b64 param1;
	st.param.b64 	[param1], %rd19;
	.param .b32 retval0;
	call.uni (retval0), 
	vprintf, 
	(
	param0, 
	param1
	);
	ld.param.b32 	%r185, [retval0];
	} // callseq 22
	ld.shared.u32 	%r187, [%r9+12];
	ld.shared.u32 	%r188, [%r13+12];
	mad.lo.s32 	%r227, %r188, %r187, %r184;
	st.local.v2.u32 	[%rd2], {%r5, %r6};
	st.local.u32 	[%rd2+8], %r227;
	{ // callseq 23, 0
	.param .b64 param0;
	st.param.b64 	[param0], %rd18;
	.param .b64 param1;
	st.param.b64 	[param1], %rd19;
	.param .b32 retval0;
	call.uni (retval0), 
	vprintf, 
	(
	param0, 
	param1
	);
	ld.param.b32 	%r189, [retval0];
	} // callseq 23
	bar.sync 	0;
	add.s32 	%r225, %r225, 2;
$L__BB0_7:
	and.b32  	%r191, %r7, 1;
	setp.eq.b32 	%p6, %r191, 1;
	not.pred 	%p7, %p6;
	@%p7 bra 	$L__BB0_9;
	shl.b32 	%r192, %r225, 2;
	add.s32 	%r193, %r8, %r192;
	mul.wide.s32 	%rd20, %r193, 4;
	add.s64 	%rd21, %rd1, %rd20;
	ld.global.u32 	%r194, [%rd21];
	st.shared.u32 	[%r10], %r194;
	add.s32 	%r195, %r11, %r192;
	mul.wide.s32 	%rd22, %r195, 4;
	add.s64 	%rd23, %rd1, %rd22;
	ld.global.u32 	%r196, [%rd23];
	st.shared.u32 	[%r12], %r196;
	bar.sync 	0;
	ld.shared.u32 	%r197, [%r9];
	ld.shared.u32 	%r198, [%r13];
	mad.lo.s32 	%r199, %r198, %r197, %r227;
	st.local.v2.u32 	[%rd2], {%r5, %r6};
	st.local.u32 	[%rd2+8], %r199;
	mov.u64 	%rd24, $str;
	cvta.global.u64 	%rd25, %rd24;
	add.u64 	%rd26, %SP, 0;
	{ // callseq 24, 0
	.param .b64 param0;
	st.param.b64 	[param0], %rd25;
	.param .b64 param1;
	st.param.b64 	[param1], %rd26;
	.param .b32 retval0;
	call.uni (retval0), 
	vprintf, 
	(
	param0, 
	param1
	);
	ld.param.b32 	%r200, [retval0];
	} // callseq 24
	ld.shared.u32 	%r202, [%r9+4];
	ld.shared.u32 	%r203, [%r13+4];
	mad.lo.s32 	%r204, %r203, %r202, %r199;
	st.local.v2.u32 	[%rd2], {%r5, %r6};
	st.local.u32 	[%rd2+8], %r204;
	{ // callseq 25, 0
	.param .b64 param0;
	st.param.b64 	[param0], %rd25;
	.param .b64 param1;
	st.param.b64 	[param1], %rd26;
	.param .b32 retval0;
	call.uni (retval0), 
	vprintf, 
	(
	param0, 
	param1
	);
	ld.param.b32 	%r205, [retval0];
	} // callseq 25
	ld.shared.u32 	%r207, [%r9+8];
	ld.shared.u32 	%r208, [%r13+8];
	mad.lo.s32 	%r209, %r208, %r207, %r204;
	st.local.v2.u32 	[%rd2], {%r5, %r6};
	st.local.u32 	[%rd2+8], %r209;
	{ // callseq 26, 0
	.param .b64 param0;
	st.param.b64 	[param0], %rd25;
	.param .b64 param1;
	st.param.b64 	[param1], %rd26;
	.param .b32 retval0;
	call.uni (retval0), 
	vprintf, 
	(
	param0, 
	param1
	);
	ld.param.b32 	%r210, [retval0];
	} // callseq 26
	ld.shared.u32 	%r212, [%r9+12];
	ld.shared.u32 	%r213, [%r13+12];
	mad.lo.s32 	%r227, %r213, %r212, %r209;
	st.local.v2.u32 	[%rd2], {%r5, %r6};
	st.local.u32 	[%rd2+8], %r227;
	{ // callseq 27, 0
	.param .b64 param0;
	st.param.b64 	[param0], %rd25;
	.param .b64 param1;
	st.param.b64 	[param1], %rd26;
	.param .b32 retval0;
	call.uni (retval0), 
	vprintf, 
	(
	param0, 
	param1
	);
	ld.param.b32 	%r214, [retval0];
	} // callseq 27
	bar.sync 	0;
$L__BB0_9:
	cvta.to.global.u64 	%rd27, %rd3;
	mad.lo.s32 	%r216, %r35, %r5, %r6;
	mul.wide.s32 	%rd28, %r216, 4;
	add.s64 	%rd29, %rd27, %rd28;
	st.global.u32 	[%rd29], %r227;
	ret;

}


// ===== COMPILED SASS (sm_100) =====

	.target	sm_100

	.elftype	@"ET_EXEC"


//--------------------- .note.nv.tkinfo           --------------------------
	.section	.note.nv.tkinfo,"",@"SHT_NOTE"
	.sectionflags	@"SHF_NOTE_NV_TKINFO"
	.tkinfo
        /*0018*/ 	.word	0x00000002
        /*0030*/ 	.string	""
        /*0030*/ 	.string	"ptxas"
        /*0030*/ 	.string	"Cuda compilation tools, release 13.0, V13.0.88"
        /*0030*/ 	.string	"Build cuda_13.0.r13.0/compiler.36424714_0"
        /*0030*/ 	.string	"-arch sm_100 -m 64 "



//--------------------- .note.nv.cuinfo           --------------------------
	.section	.note.nv.cuinfo,"",@"SHT_NOTE"
	.sectionflags	@"SHF_NOTE_NV_CUINFO"
        /*0018*/ 	.short	0x0002
        /*001a*/ 	.short	0x0064
        /*001c*/ 	.short	0x0082
	.zero		2


//--------------------- .nv.info                  --------------------------
	.section	.nv.info,"",@"SHT_CUDA_INFO"
	.align	4


	//----- nvinfo : EIATTR_REGCOUNT
	.align		4
        /*0000*/ 	.byte	0x04, 0x2f
        /*0002*/ 	.short	(.L_2 - .L_1)
	.align		4
.L_1:
        /*0004*/ 	.word	index@(_Z10runMaxtrixIiEvPT_S1_i)
        /*0008*/ 	.word	0x00000026


	//----- nvinfo : EIATTR_FRAME_SIZE
	.align		4
.L_2:
        /*000c*/ 	.byte	0x04, 0x11
        /*000e*/ 	.short	(.L_4 - .L_3)
	.align		4
.L_3:
        /*0010*/ 	.word	index@(_Z10runMaxtrixIiEvPT_S1_i)
        /*0014*/ 	.word	0x00000010


	//----- nvinfo : EIATTR_MIN_STACK_SIZE
	.align		4
.L_4:
        /*0018*/ 	.byte	0x04, 0x12
        /*001a*/ 	.short	(.L_6 - .L_5)
	.align		4
.L_5:
        /*001c*/ 	.word	index@(_Z10runMaxtrixIiEvPT_S1_i)
        /*0020*/ 	.word	0x00000010
.L_6:


//--------------------- .nv.compat                --------------------------
	.section	.nv.compat,"",@"SHT_CUDA_COMPAT_INFO"
	.align	4
        /*0000*/ 	.byte	0x02, 0x09, 0x00, 0x00, 0x02, 0x02, 0x01, 0x00, 0x02, 0x05, 0x05, 0x00, 0x03, 0x07, 0x01, 0x01
        /*0010*/ 	.byte	0x02, 0x03, 0x00, 0x00, 0x02, 0x06, 0x01, 0x00, 0x04, 0x0b, 0x08, 0x00, 0x09, 0x00, 0x00, 0x00
        /*0020*/ 	.byte	0x00, 0x00, 0x00, 0x00


//--------------------- .nv.info._Z10runMaxtrixIiEvPT_S1_i --------------------------
	.section	.nv.info._Z10runMaxtrixIiEvPT_S1_i,"",@"SHT_CUDA_INFO"
	.sectionflags	@""
	.align	4


	//----- nvinfo : EIATTR_CUDA_API_VERSION
	.align		4
        /*0000*/ 	.byte	0x04, 0x37
        /*0002*/ 	.short	(.L_8 - .L_7)
.L_7:
        /*0004*/ 	.word	0x00000082


	//----- nvinfo : EIATTR_KPARAM_INFO
	.align		4
.L_8:
        /*0008*/ 	.byte	0x04, 0x17
        /*000a*/ 	.short	(.L_10 - .L_9)
.L_9:
        /*000c*/ 	.word	0x00000000
        /*0010*/ 	.short	0x0002
        /*0012*/ 	.short	0x0010
        /*0014*/ 	.byte	0x00, 0xf0, 0x11, 0x00


	//----- nvinfo : EIATTR_KPARAM_INFO
	.align		4
.L_10:
        /*0018*/ 	.byte	0x04, 0x17
        /*001a*/ 	.short	(.L_12 - .L_11)
.L_11:
        /*001c*/ 	.word	0x00000000
        /*0020*/ 	.short	0x0001
        /*0022*/ 	.short	0x0008
        /*0024*/ 	.byte	0x00, 0xf5, 0x21, 0x00


	//----- nvinfo : EIATTR_KPARAM_INFO
	.align		4
.L_12:
        /*0028*/ 	.byte	0x04, 0x17
        /*002a*/ 	.short	(.L_14 - .L_13)
.L_13:
        /*002c*/ 	.word	0x00000000
        /*0030*/ 	.short	0x0000
        /*0032*/ 	.short	0x0000
        /*0034*/ 	.byte	0x00, 0xf5, 0x21, 0x00


	//----- nvinfo : EIATTR_SPARSE_MMA_MASK
	.align		4
.L_14:
        /*0038*/ 	.byte	0x03, 0x50
        /*003a*/ 	.short	0x0000


	//----- nvinfo : EIATTR_MAXREG_COUNT
	.align		4
        /*003c*/ 	.byte	0x03, 0x1b
        /*003e*/ 	.short	0x00ff


	//----- nvinfo : EIATTR_NUM_BARRIERS
	.align		4
        /*0040*/ 	.byte	0x02, 0x4c
        /*0042*/ 	.byte	0x01
	.zero		1


	//----- nvinfo : EIATTR_EXTERNS
	.align		4
        /*0044*/ 	.byte	0x04, 0x0f
        /*0046*/ 	.short	(.L_16 - .L_15)


	//   ....[0]....
	.align		4
.L_15:
        /*0048*/ 	.word	index@(vprintf)


	//----- nvinfo : EIATTR_MERCURY_ISA_VERSION
	.align		4
.L_16:
        /*004c*/ 	.byte	0x03, 0x5f
        /*004e*/ 	.short	0x0101


	//----- nvinfo : EIATTR_VRC_CTA_INIT_COUNT
	.align		4
        /*0050*/ 	.byte	0x02, 0x4a
	.zero		1
	.zero		1


	//----- nvinfo : EIATTR_SYSCALL_OFFSETS
	.align		4
        /*0054*/ 	.byte	0x04, 0x46
        /*0056*/ 	.short	(.L_18 - .L_17)


	//   ....[0]....
.L_17:
        /*0058*/ 	.word	0x00000480


	//   ....[1]....
        /*005c*/ 	.word	0x00000560


	//   ....[2]....
        /*0060*/ 	.word	0x00000630


	//   ....[3]....
        /*0064*/ 	.word	0x00000700


	//   ....[4]....
        /*0068*/ 	.word	0x00000840


	//   ....[5]....
        /*006c*/ 	.word	0x00000910


	//   ....[6]....
        /*0070*/ 	.word	0x000009e0


	//   ....[7]....
        /*0074*/ 	.word	0x00000ab0


	//   ....[8]....
        /*0078*/ 	.word	0x00000bf0


	//   ....[9]....
        /*007c*/ 	.word	0x00000cc0


	//   ....[10]....
        /*0080*/ 	.word	0x00000d90


	//   ....[11]....
        /*0084*/ 	.word	0x00000e60


	//   ....[12]....
        /*0088*/ 	.word	0x00000fa0


	//   ....[13]....
        /*008c*/ 	.word	0x00001070


	//   ....[14]....
        /*0090*/ 	.word	0x00001140


	//   ....[15]....
        /*0094*/ 	.word	0x00001210


	//   ....[16]....
        /*0098*/ 	.word	0x00001430


	//   ....[17]....
        /*009c*/ 	.word	0x00001500


	//   ....[18]....
        /*00a0*/ 	.word	0x000015d0


	//   ....[19]....
        /*00a4*/ 	.word	0x000016a0


	//   ....[20]....
        /*00a8*/ 	.word	0x000017e0


	//   ....[21]....
        /*00ac*/ 	.word	0x000018b0


	//   ....[22]....
        /*00b0*/ 	.word	0x00001980


	//   ....[23]....
        /*00b4*/ 	.word	0x00001a50


	//   ....[24]....
        /*00b8*/ 	.word	0x00001c30


	//   ....[25]....
        /*00bc*/ 	.word	0x00001d00


	//   ....[26]....
        /*00c0*/ 	.word	0x00001dd0


	//   ....[27]....
        /*00c4*/ 	.word	0x00001ea0


	//----- nvinfo : EIATTR_EXIT_INSTR_OFFSETS
	.align		4
.L_18:
        /*00c8*/ 	.byte	0x04, 0x1c
        /*00ca*/ 	.short	(.L_20 - .L_19)


	//   ....[0]....
.L_19:
        /*00cc*/ 	.word	0x00001f20


	//----- nvinfo : EIATTR_CBANK_PARAM_SIZE
	.align		4
.L_20:
        /*00d0*/ 	.byte	0x03, 0x19
        /*00d2*/ 	.short	0x0014


	//----- nvinfo : EIATTR_PARAM_CBANK
	.align		4
        /*00d4*/ 	.byte	0x04, 0x0a
        /*00d6*/ 	.short	(.L_22 - .L_21)
	.align		4
.L_21:
        /*00d8*/ 	.word	index@(.nv.constant0._Z10runMaxtrixIiEvPT_S1_i)
        /*00dc*/ 	.short	0x0380
        /*00de*/ 	.short	0x0014


	//----- nvinfo : EIATTR_SW_WAR
	.align		4
.L_22:
        /*00e0*/ 	.byte	0x04, 0x36
        /*00e2*/ 	.short	(.L_24 - .L_23)
.L_23:
        /*00e4*/ 	.word	0x00000008
.L_24:


//--------------------- .nv.callgraph             --------------------------
	.section	.nv.callgraph,"",@"SHT_CUDA_CALLGRAPH"
	.align	4
	.sectionentsize	8
	.align		4
        /*0000*/ 	.word	0x00000000
	.align		4
        /*0004*/ 	.word	0xffffffff
	.align		4
        /*0008*/ 	.word	index@(_Z10runMaxtrixIiEvPT_S1_i)
	.align		4
        /*000c*/ 	.word	index@(vprintf)
	.align		4
        /*0010*/ 	.word	0x00000000
	.align		4
        /*0014*/ 	.word	0xfffffffe
	.align		4
        /*0018*/ 	.word	0x00000000
	.align		4
        /*001c*/ 	.word	0xfffffffd
	.align		4
        /*0020*/ 	.word	0x00000000
	.align		4
        /*0024*/ 	.word	0xfffffffc


//--------------------- .nv.constant4             --------------------------
	.section	.nv.constant4,"a",@progbits
	.align	8
	.align		8
.nv.constant4:
        /*0000*/ 	.dword	vprintf
	.align		8
        /*0008*/ 	.dword	$str


//--------------------- .text._Z10runMaxtrixIiEvPT_S1_i --------------------------
	.section	.text._Z10runMaxtrixIiEvPT_S1_i,"ax",@progbits
	.align	128
        .global         _Z10runMaxtrixIiEvPT_S1_i
        .type           _Z10runMaxtrixIiEvPT_S1_i,@function
        .size           _Z10runMaxtrixIiEvPT_S1_i,(.L_x_33 - _Z10runMaxtrixIiEvPT_S1_i)
        .other          _Z10runMaxtrixIiEvPT_S1_i,@"STO_CUDA_ENTRY STV_DEFAULT"
_Z10runMaxtrixIiEvPT_S1_i:
.text._Z10runMaxtrixIiEvPT_S1_i:
[----:B------:R-:W0:Y:S01]  /*0000*/  LDC R1, c[0x0][0x37c] ;  /* 0x0000df00ff017b82 */ /* 0x000e220000000800 */
[----:B------:R-:W1:Y:S01]  /*0010*/  S2R R34, SR_CTAID.X ;  /* 0x0000000000227919 */ /* 0x000e620000002500 */
[----:B------:R-:W2:Y:S01]  /*0020*/  LDCU UR9, c[0x0][0x390] ;  /* 0x00007200ff0977ac */ /* 0x000ea20008000800 */
[----:B0-----:R-:W-:Y:S01]  /*0030*/  IADD3 R1, PT, PT, R1, -0x10, RZ ;  /* 0xfffffff001017810 */ /* 0x001fe20007ffe0ff */
[----:B------:R-:W-:Y:S01]  /*0040*/  IMAD.MOV.U32 R30, RZ, RZ, RZ ;  /* 0x000000ffff1e7224 */ /* 0x000fe200078e00ff */
[----:B------:R-:W0:Y:S01]  /*0050*/  S2R R32, SR_CTAID.Y ;  /* 0x0000000000207919 */ /* 0x000e220000002600 */
[----:B------:R-:W3:Y:S01]  /*0060*/  LDCU UR5, c[0x0][0x2f8] ;  /* 0x00005f00ff0577ac */ /* 0x000ee20008000800 */
[----:B------:R-:W1:Y:S01]  /*0070*/  S2R R3, SR_TID.X ;  /* 0x0000000000037919 */ /* 0x000e620000002100 */
[----:B------:R-:W4:Y:S01]  /*0080*/  LDCU UR6, c[0x0][0x2fc] ;  /* 0x00005f80ff0677ac */ /* 0x000f220008000800 */
[----:B------:R-:W0:Y:S01]  /*0090*/  S2R R5, SR_TID.Y ;  /* 0x0000000000057919 */ /* 0x000e220000002200 */
[----:B------:R-:W1:Y:S01]  /*00a0*/  LDCU UR7, c[0x0][0x360] ;  /* 0x00006c00ff0777ac */ /* 0x000e620008000800 */
[----:B------:R-:W0:Y:S01]  /*00b0*/  LDCU UR8, c[0x0][0x364] ;  /* 0x00006c80ff0877ac */ /* 0x000e220008000800 */
[----:B--2---:R-:W-:Y:S01]  /*00c0*/  UISETP.GE.AND UP0, UPT, UR9, 0x4, UPT ;  /* 0x000000040900788c */ /* 0x004fe2000bf06270 */
[----:B---3--:R-:W-:Y:S01]  /*00d0*/  IADD3 R29, P0, PT, R1, UR5, RZ ;  /* 0x00000005011d7c10 */ /* 0x008fe2000ff1e0ff */
[----:B------:R-:W-:Y:S01]  /*00e0*/  USHF.R.S32.HI UR4, URZ, 0x1f, UR9 ;  /* 0x0000001fff047899 */ /* 0x000fe20008011409 */
[----:B------:R-:W2:Y:S02]  /*00f0*/  LDCU.64 UR36, c[0x0][0x358] ;  /* 0x00006b00ff2477ac */ /* 0x000ea40008000a00 */
[----:B----4-:R-:W-:Y:S01]  /*0100*/  IADD3.X R28, PT, PT, RZ, UR6, RZ, P0, !PT ;  /* 0x00000006ff1c7c10 */ /* 0x010fe200087fe4ff */
[----:B------:R-:W-:Y:S01]  /*0110*/  ULEA.HI UR4, UR4, UR9, URZ, 0x2 ;  /* 0x0000000904047291 */ /* 0x000fe2000f8f10ff */
[----:B-1----:R-:W-:-:S02]  /*0120*/  IMAD R22, R34, UR7, R3 ;  /* 0x0000000722167c24 */ /* 0x002fc4000f8e0203 */
[----:B0-----:R-:W-:Y:S01]  /*0130*/  IMAD R23, R32, UR8, R5 ;  /* 0x0000000820177c24 */ /* 0x001fe2000f8e0205 */
[----:B------:R-:W-:Y:S08]  /*0140*/  BRA.U !UP0, `(.L_x_0) ;  /* 0x0000001d08607547 */ /* 0x000ff0000b800000 */
[----:B------:R-:W0:Y:S01]  /*0150*/  S2UR UR6, SR_CgaCtaId ;  /* 0x00000000000679c3 */ /* 0x000e220000008800 */
[----:B------:R-:W-:Y:S01]  /*0160*/  USHF.R.S32.HI UR38, URZ, 0x2, UR4 ;  /* 0x00000002ff267899 */ /* 0x000fe20008011404 */
[----:B------:R-:W-:Y:S01]  /*0170*/  LEA R32, R32, R3, 0x2 ;  /* 0x0000000320207211 */ /* 0x000fe200078e10ff */
[----:B------:R-:W-:Y:S01]  /*0180*/  IMAD R34, R34, 0x4, R3 ;  /* 0x0000000422227824 */ /* 0x000fe200078e0203 */
[----:B------:R-:W-:Y:S01]  /*0190*/  UMOV UR4, 0x400 ;  /* 0x0000040000047882 */ /* 0x000fe20000000000 */
[----:B------:R-:W-:Y:S01]  /*01a0*/  HFMA2 R30, -RZ, RZ, 0, 0 ;  /* 0x00000000ff1e7431 */ /* 0x000fe200000001ff */
[----:B------:R-:W-:Y:S01]  /*01b0*/  UIADD3 UR5, UPT, UPT, UR4, 0x40, URZ ;  /* 0x0000004004057890 */ /* 0x000fe2000fffe0ff */
[----:B------:R-:W-:Y:S02]  /*01c0*/  IMAD.MOV.U32 R27, RZ, RZ, RZ ;  /* 0x000000ffff1b7224 */ /* 0x000fe400078e00ff */
[--C-:B------:R-:W-:Y:S02]  /*01d0*/  IMAD R34, R34, UR9, R5.reuse ;  /* 0x0000000922227c24 */ /* 0x100fe4000f8e0205 */
[----:B------:R-:W-:Y:S01]  /*01e0*/  IMAD R32, R32, UR9, R5 ;  /* 0x0000000920207c24 */ /* 0x000fe2000f8e0205 */
[----:B0-----:R-:W-:-:S02]  /*01f0*/  ULEA UR4, UR6, UR4, 0x18 ;  /* 0x0000000406047291 */ /* 0x001fc4000f8ec0ff */
[----:B------:R-:W-:Y:S02]  /*0200*/  ULEA UR5, UR6, UR5, 0x18 ;  /* 0x0000000506057291 */ /* 0x000fe4000f8ec0ff */
[----:B------:R-:W-:Y:S02]  /*0210*/  UIADD3 UR6, UPT, UPT, UR38, -0x1, URZ ;  /* 0xffffffff26067890 */ /* 0x000fe4000fffe0ff */
[C---:B------:R-:W-:Y:S02]  /*0220*/  LEA R26, R3.reuse, UR4, 0x4 ;  /* 0x00000004031a7c11 */ /* 0x040fe4000f8e20ff */
[----:B------:R-:W-:Y:S01]  /*0230*/  UISETP.GE.U32.AND UP0, UPT, UR6, 0x3, UPT ;  /* 0x000000030600788c */ /* 0x000fe2000bf06070 */
[----:B------:R-:W-:Y:S02]  /*0240*/  LEA R24, R3, UR5, 0x4 ;  /* 0x0000000503187c11 */ /* 0x000fe4000f8e20ff */
[C---:B------:R-:W-:Y:S01]  /*0250*/  IMAD R25, R5.reuse, 0x4, R26 ;  /* 0x0000000405197824 */ /* 0x040fe200078e021a */
[----:B------:R-:W-:-:S02]  /*0260*/  LEA R2, R5, UR5, 0x4 ;  /* 0x0000000505027c11 */ /* 0x000fc4000f8e20ff */
[----:B------:R-:W-:-:S03]  /*0270*/  LEA R24, R5, R24, 0x2 ;  /* 0x0000001805187211 */ /* 0x000fc600078e10ff */
[----:B------:R-:W-:Y:S05]  /*0280*/  BRA.U !UP0, `(.L_x_1) ;  /* 0x0000000d08fc7547 */ /* 0x000fea000b800000 */
[----:B------:R-:W-:Y:S01]  /*0290*/  ULOP3.LUT UR39, UR38, 0x1ffffffc, URZ, 0xc0, !UPT ;  /* 0x1ffffffc26277892 */ /* 0x000fe2000f8ec0ff */
[----:B------:R-:W-:Y:S01]  /*02a0*/  IMAD.MOV.U32 R30, RZ, RZ, RZ ;  /* 0x000000ffff1e7224 */ /* 0x000fe200078e00ff */
[----:B------:R-:W-:Y:S01]  /*02b0*/  MOV R35, R34 ;  /* 0x0000002200237202 */ /* 0x000fe20000000f00 */
[----:B------:R-:W-:Y:S01]  /*02c0*/  IMAD.MOV.U32 R33, RZ, RZ, R32 ;  /* 0x000000ffff217224 */ /* 0x000fe200078e0020 */
[----:B------:R-:W-:-:S12]  /*02d0*/  UIADD3 UR39, UPT, UPT, -UR39, URZ, URZ ;  /* 0x000000ff27277290 */ /* 0x000fd8000fffe1ff */
.L_x_18:
[----:B------:R-:W0:Y:S01]  /*02e0*/  LDC.64 R16, c[0x0][0x380] ;  /* 0x0000e000ff107b82 */ /* 0x000e220000000a00 */
[----:B------:R-:W-:Y:S01]  /*02f0*/  MOV R8, 0x0 ;  /* 0x0000000000087802 */ /* 0x000fe20000000f00 */
[----:B------:R-:W1:Y:S01]  /*0300*/  LDCU.64 UR4, c[0x4][0x8] ;  /* 0x01000100ff0477ac */ /* 0x000e620008000a00 */
[----:B0-----:R-:W-:-:S04]  /*0310*/  IMAD.WIDE R18, R35, 0x4, R16 ;  /* 0x0000000423127825 */ /* 0x001fc800078e0210 */
[----:B------:R-:W-:Y:S01]  /*0320*/  IMAD.WIDE R16, R33, 0x4, R16 ;  /* 0x0000000421107825 */ /* 0x000fe200078e0210 */
[----:B--2---:R-:W2:Y:S04]  /*0330*/  LDG.E R0, desc[UR36][R18.64] ;  /* 0x0000002412007981 */ /* 0x004ea8000c1e1900 */
[----:B------:R-:W3:Y:S01]  /*0340*/  LDG.E R3, desc[UR36][R16.64] ;  /* 0x0000002410037981 */ /* 0x000ee2000c1e1900 */
[----:B------:R-:W0:Y:S01]  /*0350*/  LDC.64 R8, c[0x4][R8] ;  /* 0x0100000008087b82 */ /* 0x000e220000000a00 */
[----:B------:R-:W-:Y:S01]  /*0360*/  ULOP3.LUT UR6, UR38, 0x1ffffffc, URZ, 0xc0, !UPT ;  /* 0x1ffffffc26067892 */ /* 0x000fe2000f8ec0ff */
[----:B------:R-:W-:Y:S01]  /*0370*/  MOV R6, R29 ;  /* 0x0000001d00067202 */ /* 0x000fe20000000f00 */
[----:B------:R-:W-:Y:S01]  /*0380*/  STL.64 [R1], R22 ;  /* 0x0000001601007387 */ /* 0x000fe20000100a00 */
[----:B------:R-:W-:Y:S01]  /*0390*/  UIADD3 UR39, UPT, UPT, UR39, 0x4, URZ ;  /* 0x0000000427277890 */ /* 0x000fe2000fffe0ff */
[----:B------:R-:W-:-:S02]  /*03a0*/  IMAD.MOV.U32 R7, RZ, RZ, R28 ;  /* 0x000000ffff077224 */ /* 0x000fc400078e001c */
[----:B------:R-:W-:Y:S01]  /*03b0*/  MOV R27, UR6 ;  /* 0x00000006001b7c02 */ /* 0x000fe20008000f00 */
[----:B------:R-:W-:-:S04]  /*03c0*/  UISETP.NE.AND UP0, UPT, UR39, URZ, UPT ;  /* 0x000000ff2700728c */ /* 0x000fc8000bf05270 */
[----:B------:R-:W-:Y:S01]  /*03d0*/  UP2UR UR40, UPR, URZ, 0x1 ;  /* 0x00000001ff287883 */ /* 0x000fe20008000000 */
[----:B--2---:R-:W-:Y:S04]  /*03e0*/  STS [R25], R0 ;  /* 0x0000000019007388 */ /* 0x004fe80000000800 */
[----:B---3--:R-:W-:Y:S01]  /*03f0*/  STS [R24], R3 ;  /* 0x0000000318007388 */ /* 0x008fe20000000800 */
[----:B------:R-:W-:Y:S06]  /*0400*/  BAR.SYNC.DEFER_BLOCKING 0x0 ;  /* 0x0000000000007b1d */ /* 0x000fec0000010000 */
[----:B------:R-:W-:Y:S04]  /*0410*/  LDS R5, [R26] ;  /* 0x000000001a057984 */ /* 0x000fe80000000800 */
[----:B------:R-:W2:Y:S02]  /*0420*/  LDS R4, [R2] ;  /* 0x0000000002047984 */ /* 0x000ea40000000800 */
[----:B--2---:R-:W-:Y:S01]  /*0430*/  IMAD R30, R5, R4, R30 ;  /* 0x00000004051e7224 */ /* 0x004fe200078e021e */
[----:B-1----:R-:W-:Y:S01]  /*0440*/  MOV R4, UR4 ;  /* 0x0000000400047c02 */ /* 0x002fe20008000f00 */
[----:B------:R-:W-:-:S03]  /*0450*/  IMAD.U32 R5, RZ, RZ, UR5 ;  /* 0x00000005ff057e24 */ /* 0x000fc6000f8e00ff */
[----:B0-----:R1:W-:Y:S04]  /*0460*/  STL [R1+0x8], R30 ;  /* 0x0000081e01007387 */ /* 0x0013e80000100800 */
[----:B------:R-:W-:-:S07]  /*0470*/  LEPC R20, `(.L_x_2) ;  /* 0x000000001014794e */ /* 0x000fce0000000000 */
[----:B-1----:R-:W-:Y:S05]  /*0480*/  CALL.ABS.NOINC R8 ;  /* 0x0000000008007343 */ /* 0x002fea0003c00000 */
.L_x_2:
[----:B------:R-:W-:Y:S01]  /*0490*/  LDS R3, [R26+0x4] ;  /* 0x000004001a037984 */ /* 0x000fe20000000800 */
[----:B------:R-:W-:Y:S01]  /*04a0*/  MOV R31, 0x0 ;  /* 0x00000000001f7802 */ /* 0x000fe20000000f00 */
[----:B------:R-:W0:Y:S01]  /*04b0*/  LDCU.64 UR4, c[0x4][0x8] ;  /* 0x01000100ff0477ac */ /* 0x000e220008000a00 */
[----:B------:R-:W-:Y:S01]  /*04c0*/  IMAD.MOV.U32 R6, RZ, RZ, R29 ;  /* 0x000000ffff067224 */ /* 0x000fe200078e001d */
[----:B------:R-:W1:Y:S01]  /*04d0*/  LDS R0, [R2+0x4] ;  /* 0x0000040002007984 */ /* 0x000e620000000800 */
[----:B------:R2:W3:Y:S01]  /*04e0*/  LDC.64 R8, c[0x4][R31] ;  /* 0x010000001f087b82 */ /* 0x0004e20000000a00 */
[----:B------:R-:W-:Y:S02]  /*04f0*/  MOV R7, R28 ;  /* 0x0000001c00077202 */ /* 0x000fe40000000f00 */
[----:B------:R2:W-:Y:S01]  /*0500*/  STL.64 [R1], R22 ;  /* 0x0000001601007387 */ /* 0x0005e20000100a00 */
[----:B0-----:R-:W-:Y:S01]  /*0510*/  IMAD.U32 R4, RZ, RZ, UR4 ;  /* 0x00000004ff047e24 */ /* 0x001fe2000f8e00ff */
[----:B------:R-:W-:Y:S01]  /*0520*/  MOV R5, UR5 ;  /* 0x0000000500057c02 */ /* 0x000fe20008000f00 */
[----:B-1----:R-:W-:-:S05]  /*0530*/  IMAD R30, R3, R0, R30 ;  /* 0x00000000031e7224 */ /* 0x002fca00078e021e */
[----:B------:R2:W-:Y:S02]  /*0540*/  STL [R1+0x8], R30 ;  /* 0x0000081e01007387 */ /* 0x0005e40000100800 */
[----:B------:R-:W-:-:S07]  /*0550*/  LEPC R20, `(.L_x_3) ;  /* 0x000000001014794e */ /* 0x000fce0000000000 */
[----:B--23--:R-:W-:Y:S05]  /*0560*/  CALL.ABS.NOINC R8 ;  /* 0x0000000008007343 */ /* 0x00cfea0003c00000 */
.L_x_3:
[----:B------:R-:W-:Y:S01]  /*0570*/  LDS R3, [R26+0x8] ;  /* 0x000008001a037984 */ /* 0x000fe20000000800 */
[----:B------:R0:W1:Y:S01]  /*0580*/  LDC.64 R8, c[0x4][R31] ;  /* 0x010000001f087b82 */ /* 0x0000620000000a00 */
[----:B------:R-:W2:Y:S01]  /*0590*/  LDCU.64 UR4, c[0x4][0x8] ;  /* 0x01000100ff0477ac */ /* 0x000ea20008000a00 */
[----:B------:R-:W-:Y:S01]  /*05a0*/  IMAD.MOV.U32 R6, RZ, RZ, R29 ;  /* 0x000000ffff067224 */ /* 0x000fe200078e001d */
[----:B------:R-:W3:Y:S01]  /*05b0*/  LDS R0, [R2+0x8] ;  /* 0x0000080002007984 */ /* 0x000ee20000000800 */
[----:B------:R-:W-:-:S03]  /*05c0*/  MOV R7, R28 ;  /* 0x0000001c00077202 */ /* 0x000fc60000000f00 */
[----:B------:R0:W-:Y:S01]  /*05d0*/  STL.64 [R1], R22 ;  /* 0x0000001601007387 */ /* 0x0001e20000100a00 */
[----:B--2---:R-:W-:Y:S01]  /*05e0*/  IMAD.U32 R4, RZ, RZ, UR4 ;  /* 0x00000004ff047e24 */ /* 0x004fe2000f8e00ff */
[----:B------:R-:W-:Y:S01]  /*05f0*/  MOV R5, UR5 ;  /* 0x0000000500057c02 */ /* 0x000fe20008000f00 */
[----:B---3--:R-:W-:-:S05]  /*0600*/  IMAD R30, R3, R0, R30 ;  /* 0x00000000031e7224 */ /* 0x008fca00078e021e */
[----:B-1----:R0:W-:Y:S02]  /*0610*/  STL [R1+0x8], R30 ;  /* 0x0000081e01007387 */ /* 0x0021e40000100800 */
[----:B------:R-:W-:-:S07]  /*0620*/  LEPC R20, `(.L_x_4) ;  /* 0x000000001014794e */ /* 0x000fce0000000000 */
[----:B0-----:R-:W-:Y:S05]  /*0630*/  CALL.ABS.NOINC R8 ;  /* 0x0000000008007343 */ /* 0x001fea0003c00000 */
.L_x_4:
        /* <DEDUP_REMOVED lines=13> */
.L_x_5:
[----:B------:R-:W-:Y:S05]  /*0710*/  WARPSYNC.ALL ;  /* 0x0000000000007948 */ /* 0x000fea0003800000 */
[----:B------:R-:W-:Y:S08]  /*0720*/  BAR.SYNC.DEFER_BLOCKING 0x0 ;  /* 0x0000000000007b1d */ /* 0x000ff00000010000 */
[----:B------:R0:W1:Y:S01]  /*0730*/  LDC.64 R8, c[0x4][R31] ;  /* 0x010000001f087b82 */ /* 0x0000620000000a00 */
[----:B------:R-:W2:Y:S01]  /*0740*/  LDCU.64 UR4, c[0x4][0x8] ;  /* 0x01000100ff0477ac */ /* 0x000ea20008000a00 */
[----:B------:R-:W3:Y:S04]  /*0750*/  LDG.E R0, desc[UR36][R18.64+0x10] ;  /* 0x0000102412007981 */ /* 0x000ee8000c1e1900 */
[----:B------:R-:W4:Y:S01]  /*0760*/  LDG.E R3, desc[UR36][R16.64+0x10] ;  /* 0x0000102410037981 */ /* 0x000f22000c1e1900 */
[----:B------:R-:W-:Y:S01]  /*0770*/  IMAD.MOV.U32 R6, RZ, RZ, R29 ;  /* 0x000000ffff067224 */ /* 0x000fe200078e001d */
[----:B------:R-:W-:-:S02]  /*0780*/  MOV R7, R28 ;  /* 0x0000001c00077202 */ /* 0x000fc40000000f00 */
[----:B------:R-:W-:Y:S04]  /*0790*/  STL.64 [R1], R22 ;  /* 0x0000001601007387 */ /* 0x000fe80000100a00 */
[----:B---3--:R-:W-:Y:S04]  /*07a0*/  STS [R25], R0 ;  /* 0x0000000019007388 */ /* 0x008fe80000000800 */
[----:B----4-:R-:W-:Y:S01]  /*07b0*/  STS [R24], R3 ;  /* 0x0000000318007388 */ /* 0x010fe20000000800 */
[----:B------:R-:W-:Y:S06]  /*07c0*/  BAR.SYNC.DEFER_BLOCKING 0x0 ;  /* 0x0000000000007b1d */ /* 0x000fec0000010000 */
[----:B------:R-:W-:Y:S04]  /*07d0*/  LDS R5, [R26] ;  /* 0x000000001a057984 */ /* 0x000fe80000000800 */
[----:B------:R-:W3:Y:S02]  /*07e0*/  LDS R4, [R2] ;  /* 0x0000000002047984 */ /* 0x000ee40000000800 */
[----:B---3--:R-:W-:Y:S01]  /*07f0*/  IMAD R30, R5, R4, R30 ;  /* 0x00000004051e7224 */ /* 0x008fe200078e021e */
[----:B--2---:R-:W-:Y:S01]  /*0800*/  MOV R5, UR5 ;  /* 0x0000000500057c02 */ /* 0x004fe20008000f00 */
[----:B------:R-:W-:-:S03]  /*0810*/  IMAD.U32 R4, RZ, RZ, UR4 ;  /* 0x00000004ff047e24 */ /* 0x000fc6000f8e00ff */
[----:B-1----:R0:W-:Y:S04]  /*0820*/  STL [R1+0x8], R30 ;  /* 0x0000081e01007387 */ /* 0x0021e80000100800 */
[----:B------:R-:W-:-:S07]  /*0830*/  LEPC R20, `(.L_x_6) ;  /* 0x000000001014794e */ /* 0x000fce0000000000 */
[----:B0-----:R-:W-:Y:S05]  /*0840*/  CALL.ABS.NOINC R8 ;  /* 0x0000000008007343 */ /* 0x001fea0003c00000 */
.L_x_6:
        /* <DEDUP_REMOVED lines=13> */
.L_x_7:
        /* <DEDUP_REMOVED lines=13> */
.L_x_8:
        /* <DEDUP_REMOVED lines=13> */
.L_x_9:
        /* <DEDUP_REMOVED lines=20> */
.L_x_10:
        /* <DEDUP_REMOVED lines=13> */
.L_x_11:
        /* <DEDUP_REMOVED lines=13> */
.L_x_12:
        /* <DEDUP_REMOVED lines=13> */
.L_x_13:
[----:B------:R-:W-:Y:S05]  /*0e70*/  WARPSYNC.ALL ;  /* 0x0000000000007948 */ /* 0x000fea0003800000 */
[----:B------:R-:W-:Y:S08]  /*0e80*/  BAR.SYNC.DEFER_BLOCKING 0x0 ;  /* 0x0000000000007b1d */ /* 0x000ff00000010000 */
[----:B------:R0:W1:Y:S01]  /*0e90*/  LDC.64 R8, c[0x4][R31] ;  /* 0x010000001f087b82 */ /* 0x0000620000000a00 */
[----:B------:R-:W2:Y:S01]  /*0ea0*/  LDCU.64 UR4, c[0x4][0x8] ;  /* 0x01000100ff0477ac */ /* 0x000ea20008000a00 */
[----:B------:R-:W3:Y:S04]  /*0eb0*/  LDG.E R18, desc[UR36][R18.64+0x30] ;  /* 0x0000302412127981 */ /* 0x000ee8000c1e1900 */
[----:B------:R-:W4:Y:S01]  /*0ec0*/  LDG.E R17, desc[UR36][R16.64+0x30] ;  /* 0x0000302410117981 */ /* 0x000f22000c1e1900 */
[----:B--2---:R-:W-:Y:S01]  /*0ed0*/  IMAD.U32 R4, RZ, RZ, UR4 ;  /* 0x00000004ff047e24 */ /* 0x004fe2000f8e00ff */
[----:B------:R-:W-:Y:S01]  /*0ee0*/  MOV R5, UR5 ;  /* 0x0000000500057c02 */ /* 0x000fe20008000f00 */
[----:B------:R-:W-:Y:S01]  /*0ef0*/  IMAD.MOV.U32 R6, RZ, RZ, R29 ;  /* 0x000000ffff067224 */ /* 0x000fe200078e001d */
[----:B------:R-:W-:Y:S01]  /*0f00*/  STL.64 [R1], R22 ;  /* 0x0000001601007387 */ /* 0x000fe20000100a00 */
[----:B------:R-:W-:-:S03]  /*0f10*/  MOV R7, R28 ;  /* 0x0000001c00077202 */ /* 0x000fc60000000f00 */
[----:B---3--:R-:W-:Y:S04]  /*0f20*/  STS [R25], R18 ;  /* 0x0000001219007388 */ /* 0x008fe80000000800 */
[----:B----4-:R-:W-:Y:S01]  /*0f30*/  STS [R24], R17 ;  /* 0x0000001118007388 */ /* 0x010fe20000000800 */
[----:B------:R-:W-:Y:S06]  /*0f40*/  BAR.SYNC.DEFER_BLOCKING 0x0 ;  /* 0x0000000000007b1d */ /* 0x000fec0000010000 */
[----:B------:R-:W-:Y:S04]  /*0f50*/  LDS R3, [R26] ;  /* 0x000000001a037984 */ /* 0x000fe80000000800 */
[----:B------:R-:W2:Y:S02]  /*0f60*/  LDS R0, [R2] ;  /* 0x0000000002007984 */ /* 0x000ea40000000800 */
[----:B--2---:R-:W-:-:S05]  /*0f70*/  IMAD R30, R3, R0, R30 ;  /* 0x00000000031e7224 */ /* 0x004fca00078e021e */
[----:B-1----:R0:W-:Y:S02]  /*0f80*/  STL [R1+0x8], R30 ;  /* 0x0000081e01007387 */ /* 0x0021e40000100800 */
[----:B------:R-:W-:-:S07]  /*0f90*/  LEPC R20, `(.L_x_14) ;  /* 0x000000001014794e */ /* 0x000fce0000000000 */
[----:B0-----:R-:W-:Y:S05]  /*0fa0*/  CALL.ABS.NOINC R8 ;  /* 0x0000000008007343 */ /* 0x001fea0003c00000 */
.L_x_14:
        /* <DEDUP_REMOVED lines=13> */
.L_x_15:
        /* <DEDUP_REMOVED lines=13> */
.L_x_16:
        /* <DEDUP_REMOVED lines=13> */
.L_x_17:
[----:B------:R-:W-:Y:S05]  /*1220*/  WARPSYNC.ALL ;  /* 0x0000000000007948 */ /* 0x000fea0003800000 */
[----:B------:R-:W-:Y:S01]  /*1230*/  BAR.SYNC.DEFER_BLOCKING 0x0 ;  /* 0x0000000000007b1d */ /* 0x000fe20000010000 */
[----:B------:R-:W-:Y:S01]  /*1240*/  UISETP.NE.AND UP0, UPT, UR39, URZ, UPT ;  /* 0x000000ff2700728c */ /* 0x000fe2000bf05270 */
[----:B------:R-:W-:Y:S01]  /*1250*/  VIADD R33, R33, 0x10 ;  /* 0x0000001021217836 */ /* 0x000fe20000000000 */
[----:B------:R-:W-:-:S07]  /*1260*/  IADD3 R35, PT, PT, R35, 0x10, RZ ;  /* 0x0000001023237810 */ /* 0x000fce0007ffe0ff */
[----:B------:R-:W-:Y:S05]  /*1270*/  BRA.U UP0, `(.L_x_18) ;  /* 0xfffffff100187547 */ /* 0x000fea000b83ffff */
.L_x_1:
[----:B------:R-:W-:-:S09]  /*1280*/  ULOP3.LUT UP0, UR4, UR38, 0x3, URZ, 0xc0, !UPT ;  /* 0x0000000326047892 */ /* 0x000fd2000f80c0ff */
[----:B------:R-:W-:Y:S05]  /*1290*/  BRA.U !UP0, `(.L_x_0) ;  /* 0x0000000d080c7547 */ /* 0x000fea000b800000 */
[----:B------:R-:W-:-:S09]  /*12a0*/  UISETP.NE.AND UP0, UPT, UR4, 0x1, UPT ;  /* 0x000000010400788c */ /* 0x000fd2000bf05270 */
[----:B------:R-:W-:Y:S05]  /*12b0*/  BRA.U !UP0, `(.L_x_19) ;  /* 0x0000000508f47547 */ /* 0x000fea000b800000 */
[----:B------:R-:W0:Y:S01]  /*12c0*/  LDC.64 R16, c[0x0][0x380] ;  /* 0x0000e000ff107b82 */ /* 0x000e220000000a00 */
[C---:B------:R-:W-:Y:S01]  /*12d0*/  IMAD R19, R27.reuse, 0x4, R34 ;  /* 0x000000041b137824 */ /* 0x040fe200078e0222 */
[----:B------:R-:W-:Y:S01]  /*12e0*/  LEA R3, R27, R32, 0x2 ;  /* 0x000000201b037211 */ /* 0x000fe200078e10ff */
[----:B------:R-:W1:Y:S02]  /*12f0*/  LDCU.64 UR4, c[0x4][0x8] ;  /* 0x01000100ff0477ac */ /* 0x000e640008000a00 */
[----:B0-----:R-:W-:-:S04]  /*1300*/  IMAD.WIDE R18, R19, 0x4, R16 ;  /* 0x0000000413127825 */ /* 0x001fc800078e0210 */
[----:B------:R-:W-:Y:S01]  /*1310*/  IMAD.WIDE R16, R3, 0x4, R16 ;  /* 0x0000000403107825 */ /* 0x000fe200078e0210 */
[----:B--2---:R-:W2:Y:S04]  /*1320*/  LDG.E R0, desc[UR36][R18.64] ;  /* 0x0000002412007981 */ /* 0x004ea8000c1e1900 */
[----:B------:R-:W3:Y:S01]  /*1330*/  LDG.E R3, desc[UR36][R16.64] ;  /* 0x0000002410037981 */ /* 0x000ee2000c1e1900 */
[----:B------:R-:W-:Y:S01]  /*1340*/  MOV R31, 0x0 ;  /* 0x00000000001f7802 */ /* 0x000fe20000000f00 */
[----:B------:R-:W-:Y:S01]  /*1350*/  IMAD.MOV.U32 R6, RZ, RZ, R29 ;  /* 0x000000ffff067224 */ /* 0x000fe200078e001d */
[----:B------:R-:W-:Y:S01]  /*1360*/  MOV R7, R28 ;  /* 0x0000001c00077202 */ /* 0x000fe20000000f00 */
[----:B------:R-:W-:Y:S01]  /*1370*/  STL.64 [R1], R22 ;  /* 0x0000001601007387 */ /* 0x000fe20000100a00 */
[----:B------:R0:W4:Y:S03]  /*1380*/  LDC.64 R8, c[0x4][R31] ;  /* 0x010000001f087b82 */ /* 0x0001260000000a00 */
        /* <DEDUP_REMOVED lines=8> */
[----:B----4-:R0:W-:Y:S04]  /*1410*/  STL [R1+0x8], R30 ;  /* 0x0000081e01007387 */ /* 0x0101e80000100800 */
[----:B------:R-:W-:-:S07]  /*1420*/  LEPC R20, `(.L_x_20) ;  /* 0x000000001014794e */ /* 0x000fce0000000000 */
[----:B0-----:R-:W-:Y:S05]  /*1430*/  CALL.ABS.NOINC R8 ;  /* 0x0000000008007343 */ /* 0x001fea0003c00000 */
.L_x_20:
        /* <DEDUP_REMOVED lines=13> */
.L_x_21:
        /* <DEDUP_REMOVED lines=13> */
.L_x_22:
        /* <DEDUP_REMOVED lines=13> */
.L_x_23:
        /* <DEDUP_REMOVED lines=20> */
.L_x_24:
        /* <DEDUP_REMOVED lines=13> */
.L_x_25:
        /* <DEDUP_REMOVED lines=13> */
.L_x_26:
        /* <DEDUP_REMOVED lines=13> */
.L_x_27:
[----:B------:R-:W-:Y:S05]  /*1a60*/  WARPSYNC.ALL ;  /* 0x0000000000007948 */ /* 0x000fea0003800000 */
[----:B------:R-:W-:Y:S01]  /*1a70*/  BAR.SYNC.DEFER_BLOCKING 0x0 ;  /* 0x0000000000007b1d */ /* 0x000fe20000010000 */
[----:B------:R-:W-:-:S07]  /*1a80*/  VIADD R27, R27, 0x2 ;  /* 0x000000021b1b7836 */ /* 0x000fce0000000000 */
.L_x_19:
[----:B------:R-:W-:-:S04]  /*1a90*/  ULOP3.LUT UR4, UR38, 0x1, URZ, 0xc0, !UPT ;  /* 0x0000000126047892 */ /* 0x000fc8000f8ec0ff */
[----:B------:R-:W-:-:S09]  /*1aa0*/  UISETP.NE.U32.AND UP0, UPT, UR4, 0x1, UPT ;  /* 0x000000010400788c */ /* 0x000fd2000bf05070 */
[----:B------:R-:W-:Y:S05]  /*1ab0*/  BRA.U UP0, `(.L_x_0) ;  /* 0x0000000500047547 */ /* 0x000fea000b800000 */
[----:B------:R-:W0:Y:S01]  /*1ac0*/  LDC.64 R6, c[0x0][0x380] ;  /* 0x0000e000ff067b82 */ /* 0x000e220000000a00 */
[C---:B------:R-:W-:Y:S01]  /*1ad0*/  LEA R5, R27.reuse, R34, 0x2 ;  /* 0x000000221b057211 */ /* 0x040fe200078e10ff */
[----:B------:R-:W-:Y:S01]  /*1ae0*/  IMAD R27, R27, 0x4, R32 ;  /* 0x000000041b1b7824 */ /* 0x000fe200078e0220 */
[----:B------:R-:W-:Y:S01]  /*1af0*/  MOV R16, 0x0 ;  /* 0x0000000000107802 */ /* 0x000fe20000000f00 */
[----:B------:R-:W1:Y:S02]  /*1b00*/  LDCU.64 UR4, c[0x4][0x8] ;  /* 0x01000100ff0477ac */ /* 0x000e640008000a00 */
[----:B0-----:R-:W-:-:S04]  /*1b10*/  IMAD.WIDE R4, R5, 0x4, R6 ;  /* 0x0000000405047825 */ /* 0x001fc800078e0206 */
[----:B------:R-:W-:Y:S02]  /*1b20*/  IMAD.WIDE R6, R27, 0x4, R6 ;  /* 0x000000041b067825 */ /* 0x000fe400078e0206 */
[----:B--2---:R1:W2:Y:S04]  /*1b30*/  LDG.E R4, desc[UR36][R4.64] ;  /* 0x0000002404047981 */ /* 0x0042a8000c1e1900 */
[----:B------:R0:W3:Y:S04]  /*1b40*/  LDG.E R3, desc[UR36][R6.64] ;  /* 0x0000002406037981 */ /* 0x0000e8000c1e1900 */
[----:B------:R-:W-:Y:S01]  /*1b50*/  STL.64 [R1], R22 ;  /* 0x0000001601007387 */ /* 0x000fe20000100a00 */
[----:B-1----:R-:W-:Y:S01]  /*1b60*/  IMAD.U32 R5, RZ, RZ, UR5 ;  /* 0x00000005ff057e24 */ /* 0x002fe2000f8e00ff */
[----:B0-----:R-:W-:Y:S01]  /*1b70*/  MOV R6, R29 ;  /* 0x0000001d00067202 */ /* 0x001fe20000000f00 */
[----:B------:R-:W-:Y:S01]  /*1b80*/  IMAD.MOV.U32 R7, RZ, RZ, R28 ;  /* 0x000000ffff077224 */ /* 0x000fe200078e001c */
[----:B--2---:R0:W-:Y:S04]  /*1b90*/  STS [R25], R4 ;  /* 0x0000000419007388 */ /* 0x0041e80000000800 */
[----:B---3--:R-:W-:Y:S01]  /*1ba0*/  STS [R24], R3 ;  /* 0x0000000318007388 */ /* 0x008fe20000000800 */
[----:B------:R-:W-:Y:S01]  /*1bb0*/  BAR.SYNC.DEFER_BLOCKING 0x0 ;  /* 0x0000000000007b1d */ /* 0x000fe20000010000 */
[----:B0-----:R-:W-:-:S05]  /*1bc0*/  MOV R4, UR4 ;  /* 0x0000000400047c02 */ /* 0x001fca0008000f00 */
[----:B------:R-:W-:Y:S04]  /*1bd0*/  LDS R9, [R26] ;  /* 0x000000001a097984 */ /* 0x000fe80000000800 */
[----:B------:R-:W0:Y:S02]  /*1be0*/  LDS R0, [R2] ;  /* 0x0000000002007984 */ /* 0x000e240000000800 */
[----:B0-----:R-:W-:Y:S02]  /*1bf0*/  IMAD R30, R9, R0, R30 ;  /* 0x00000000091e7224 */ /* 0x001fe400078e021e */
[----:B------:R0:W1:Y:S03]  /*1c00*/  LDC.64 R8, c[0x4][R16] ;  /* 0x0100000010087b82 */ /* 0x0000660000000a00 */
[----:B------:R0:W-:Y:S02]  /*1c10*/  STL [R1+0x8], R30 ;  /* 0x0000081e01007387 */ /* 0x0001e40000100800 */
[----:B------:R-:W-:-:S07]  /*1c20*/  LEPC R20, `(.L_x_28) ;  /* 0x000000001014794e */ /* 0x000fce0000000000 */
[----:B01----:R-:W-:Y:S05]  /*1c30*/  CALL.ABS.NOINC R8 ;  /* 0x0000000008007343 */ /* 0x003fea0003c00000 */
.L_x_28:
[----:B------:R-:W-:Y:S01]  /*1c40*/  LDS R3, [R26+0x4] ;  /* 0x000004001a037984 */ /* 0x000fe20000000800 */
[----:B------:R0:W1:Y:S01]  /*1c50*/  LDC.64 R8, c[0x4][R16] ;  /* 0x0100000010087b82 */ /* 0x0000620000000a00 */
[----:B------:R-:W2:Y:S01]  /*1c60*/  LDCU.64 UR4, c[0x4][0x8] ;  /* 0x01000100ff0477ac */ /* 0x000ea20008000a00 */
[----:B------:R-:W-:Y:S01]  /*1c70*/  MOV R6, R29 ;  /* 0x0000001d00067202 */ /* 0x000fe20000000f00 */
[----:B------:R-:W3:Y:S01]  /*1c80*/  LDS R0, [R2+0x4] ;  /* 0x0000040002007984 */ /* 0x000ee20000000800 */
[----:B------:R-:W-:-:S03]  /*1c90*/  IMAD.MOV.U32 R7, RZ, RZ, R28 ;  /* 0x000000ffff077224 */ /* 0x000fc600078e001c */
[----:B------:R0:W-:Y:S01]  /*1ca0*/  STL.64 [R1], R22 ;  /* 0x0000001601007387 */ /* 0x0001e20000100a00 */
[----:B--2---:R-:W-:Y:S01]  /*1cb0*/  MOV R4, UR4 ;  /* 0x0000000400047c02 */ /* 0x004fe20008000f00 */
[----:B------:R-:W-:Y:S02]  /*1cc0*/  IMAD.U32 R5, RZ, RZ, UR5 ;  /* 0x00000005ff057e24 */ /* 0x000fe4000f8e00ff */
[----:B---3--:R-:W-:-:S05]  /*1cd0*/  IMAD R30, R3, R0, R30 ;  /* 0x00000000031e7224 */ /* 0x008fca00078e021e */
[----:B-1----:R0:W-:Y:S02]  /*1ce0*/  STL [R1+0x8], R30 ;  /* 0x0000081e01007387 */ /* 0x0021e40000100800 */
[----:B------:R-:W-:-:S07]  /*1cf0*/  LEPC R20, `(.L_x_29) ;  /* 0x000000001014794e */ /* 0x000fce0000000000 */
[----:B0-----:R-:W-:Y:S05]  /*1d00*/  CALL.ABS.NOINC R8 ;  /* 0x0000000008007343 */ /* 0x001fea0003c00000 */
.L_x_29:
[----:B------:R-:W-:Y:S01]  /*1d10*/  LDS R3, [R26+0x8] ;  /* 0x000008001a037984 */ /* 0x000fe20000000800 */
[----:B------:R0:W1:Y:S01]  /*1d20*/  LDC.64 R8, c[0x4][R16] ;  /* 0x0100000010087b82 */ /* 0x0000620000000a00 */
[----:B------:R-:W2:Y:S01]  /*1d30*/  LDCU.64 UR4, c[0x4][0x8] ;  /* 0x01000100ff0477ac */ /* 0x000ea20008000a00 */
[----:B------:R-:W-:Y:S01]  /*1d40*/  IMAD.MOV.U32 R6, RZ, RZ, R29 ;  /* 0x000000ffff067224 */ /* 0x000fe200078e001d */
[----:B------:R-:W3:Y:S01]  /*1d50*/  LDS R0, [R2+0x8] ;  /* 0x0000080002007984 */ /* 0x000ee20000000800 */
[----:B------:R-:W-:-:S03]  /*1d60*/  MOV R7, R28 ;  /* 0x0000001c00077202 */ /* 0x000fc60000000f00 */
[----:B------:R0:W-:Y:S01]  /*1d70*/  STL.64 [R1], R22 ;  /* 0x0000001601007387 */ /* 0x0001e20000100a00 */
[----:B--2---:R-:W-:Y:S02]  /*1d80*/  MOV R4, UR4 ;  /* 0x0000000400047c02 */ /* 0x004fe40008000f00 */
[----:B------:R-:W-:Y:S01]  /*1d90*/  MOV R5, UR5 ;  /* 0x0000000500057c02 */ /* 0x000fe20008000f00 */
[----:B---3--:R-:W-:-:S05]  /*1da0*/  IMAD R30, R3, R0, R30 ;  /* 0x00000000031e7224 */ /* 0x008fca00078e021e */
[----:B-1----:R0:W-:Y:S02]  /*1db0*/  STL [R1+0x8], R30 ;  /* 0x0000081e01007387 */ /* 0x0021e40000100800 */
[----:B------:R-:W-:-:S07]  /*1dc0*/  LEPC R20, `(.L_x_30) ;  /* 0x000000001014794e */ /* 0x000fce0000000000 */
[----:B0-----:R-:W-:Y:S05]  /*1dd0*/  CALL.ABS.NOINC R8 ;  /* 0x0000000008007343 */ /* 0x001fea0003c00000 */
.L_x_30:
[----:B------:R-:W-:Y:S01]  /*1de0*/  LDS R3, [R26+0xc] ;  /* 0x00000c001a037984 */ /* 0x000fe20000000800 */
[----:B------:R-:W0:Y:S01]  /*1df0*/  LDC.64 R16, c[0x4][R16] ;  /* 0x0100000010107b82 */ /* 0x000e220000000a00 */
[----:B------:R-:W1:Y:S01]  /*1e00*/  LDCU.64 UR4, c[0x4][0x8] ;  /* 0x01000100ff0477ac */ /* 0x000e620008000a00 */
[----:B------:R-:W-:Y:S01]  /*1e10*/  MOV R6, R29 ;  /* 0x0000001d00067202 */ /* 0x000fe20000000f00 */
[----:B------:R-:W2:Y:S01]  /*1e20*/  LDS R2, [R2+0xc] ;  /* 0x00000c0002027984 */ /* 0x000ea20000000800 */
[----:B------:R-:W-:-:S03]  /*1e30*/  MOV R7, R28 ;  /* 0x0000001c00077202 */ /* 0x000fc60000000f00 */
[----:B------:R3:W-:Y:S01]  /*1e40*/  STL.64 [R1], R22 ;  /* 0x0000001601007387 */ /* 0x0007e20000100a00 */
[----:B-1----:R-:W-:Y:S01]  /*1e50*/  MOV R4, UR4 ;  /* 0x0000000400047c02 */ /* 0x002fe20008000f00 */
[----:B------:R-:W-:Y:S02]  /*1e60*/  IMAD.U32 R5, RZ, RZ, UR5 ;  /* 0x00000005ff057e24 */ /* 0x000fe4000f8e00ff */
[----:B--2---:R-:W-:-:S05]  /*1e70*/  IMAD R30, R3, R2, R30 ;  /* 0x00000002031e7224 */ /* 0x004fca00078e021e */
[----:B0-----:R3:W-:Y:S02]  /*1e80*/  STL [R1+0x8], R30 ;  /* 0x0000081e01007387 */ /* 0x0017e40000100800 */
[----:B------:R-:W-:-:S07]  /*1e90*/  LEPC R20, `(.L_x_31) ;  /* 0x000000001014794e */ /* 0x000fce0000000000 */
[----:B---3--:R-:W-:Y:S05]  /*1ea0*/  CALL.ABS.NOINC R16 ;  /* 0x0000000010007343 */ /* 0x008fea0003c00000 */
.L_x_31:
[----:B------:R-:W-:Y:S05]  /*1eb0*/  WARPSYNC.ALL ;  /* 0x0000000000007948 */ /* 0x000fea0003800000 */
[----:B------:R-:W-:Y:S06]  /*1ec0*/  BAR.SYNC.DEFER_BLOCKING 0x0 ;  /* 0x0000000000007b1d */ /* 0x000fec0000010000 */
.L_x_0:
[----:B------:R-:W0:Y:S01]  /*1ed0*/  LDC.64 R2, c[0x0][0x388] ;  /* 0x0000e200ff027b82 */ /* 0x000e220000000a00 */
[----:B------:R-:W1:Y:S02]  /*1ee0*/  LDCU UR4, c[0x0][0x390] ;  /* 0x00007200ff0477ac */ /* 0x000e640008000800 */
[----:B-1----:R-:W-:-:S04]  /*1ef0*/  IMAD R23, R22, UR4, R23 ;  /* 0x0000000416177c24 */ /* 0x002fc8000f8e0217 */
[----:B0-----:R-:W-:-:S05]  /*1f00*/  IMAD.WIDE R2, R23, 0x4, R2 ;  /* 0x0000000417027825 */ /* 0x001fca00078e0202 */
[----:B--2---:R-:W-:Y:S01]  /*1f10*/  STG.E desc[UR36][R2.64], R30 ;  /* 0x0000001e02007986 */ /* 0x004fe2000c101924 */
[----:B------:R-:W-:Y:S05]  /*1f20*/  EXIT ;  /* 0x000000000000794d */ /* 0x000fea0003800000 */
.L_x_32:
[----:B------:R-:W-:-:S00]  /*1f30*/  BRA `(.L_x_32) ;  /* 0xfffffffc00fc7947 */ /* 0x000fc0000383ffff */
[----:B------:R-:W-:-:S00]  /*1f40*/  NOP ;  /* 0x0000000000007918 */ /* 0x000fc00000000000 */
        /* <DEDUP_REMOVED lines=11> */
.L_x_33:


//--------------------- .nv.global.init           --------------------------
	.section	.nv.global.init,"aw",@progbits
.nv.global.init:
	.type		$str,@object
	.size		$str,(.L_0 - $str)
$str:
        /*0000*/ 	.byte	0x28, 0x25, 0x64, 0x2c, 0x20, 0x25, 0x64, 0x29, 0x2c, 0x20, 0x74, 0x76, 0x61, 0x6c, 0x3d, 0x2d
        /*0010*/ 	.byte	0x3e, 0x25, 0x64, 0x0a, 0x00
.L_0:


//--------------------- .nv.shared._Z10runMaxtrixIiEvPT_S1_i --------------------------
	.section	.nv.shared._Z10runMaxtrixIiEvPT_S1_i,"aw",@nobits
	.sectionflags	@""
	.align	4
.nv.shared._Z10runMaxtrixIiEvPT_S1_i:
	.zero		1152


//--------------------- .nv.shared.reserved.0     --------------------------
	.section	.nv.shared.reserved.0,"aw",@nobits
	.weak		__nv_reservedSMEM_offset_0_alias
	.size		__nv_reservedSMEM_offset_0_alias, 0, 64
	.other		__nv_reservedSMEM_offset_0_alias,@"STO_CUDA_RESERVED_SHARED STV_DEFAULT"
__nv_reservedSMEM_offset_0_alias:
	.zero		0
	.zero		64


//--------------------- .nv.constant0._Z10runMaxtrixIiEvPT_S1_i --------------------------
	.section	.nv.constant0._Z10runMaxtrixIiEvPT_S1_i,"a",@progbits
	.sectionflags	@""
	.align	4
.nv.constant0._Z10runMaxtrixIiEvPT_S1_i:
	.zero		916


//--------------------- SYMBOLS --------------------------

	.type		.nv.reservedSmem.offset0,@object
	.size		.nv.reservedSmem.offset0,0x4
	.type		.nv.reservedSmem.cap,@object
	.size		.nv.reservedSmem.cap,0x4
	.type		vprintf,@function
